//
// Generated by NVIDIA NVVM Compiler
//
// Compiler Build ID: CL-36424714
// Cuda compilation tools, release 13.0, V13.0.88
// Based on NVVM 20.0.0
//

.version 9.0
.target sm_100
.address_size 64

	// .globl	_Z3eyeiiPf

.visible .entry _Z3eyeiiPf(
	.param .u32 _Z3eyeiiPf_param_0,
	.param .u32 _Z3eyeiiPf_param_1,
	.param .u64 .ptr .align 1 _Z3eyeiiPf_param_2
)
{
	.reg .pred 	%p<5>;
	.reg .b32 	%r<17>;
	.reg .b64 	%rd<7>;

	ld.param.u32 	%r4, [_Z3eyeiiPf_param_0];
	ld.param.u32 	%r5, [_Z3eyeiiPf_param_1];
	ld.param.u64 	%rd2, [_Z3eyeiiPf_param_2];
	cvta.to.global.u64 	%rd1, %rd2;
	mov.u32 	%r6, %ctaid.x;
	mov.u32 	%r7, %ntid.x;
	mov.u32 	%r8, %tid.x;
	mad.lo.s32 	%r1, %r6, %r7, %r8;
	mov.u32 	%r9, %ctaid.y;
	mov.u32 	%r10, %ntid.y;
	mov.u32 	%r11, %tid.y;
	mad.lo.s32 	%r12, %r9, %r10, %r11;
	setp.ge.s32 	%p1, %r1, %r4;
	setp.ge.s32 	%p2, %r12, %r5;
	or.pred  	%p3, %p1, %p2;
	@%p3 bra 	$L__BB0_4;
	setp.ne.s32 	%p4, %r1, %r12;
	@%p4 bra 	$L__BB0_3;
	mad.lo.s32 	%r15, %r5, %r1, %r1;
	mul.wide.u32 	%rd5, %r15, 4;
	add.s64 	%rd6, %rd1, %rd5;
	mov.b32 	%r16, 1065353216;
	st.global.u32 	[%rd6], %r16;
	bra.uni 	$L__BB0_4;
$L__BB0_3:
	mad.lo.s32 	%r13, %r5, %r1, %r12;
	mul.wide.s32 	%rd3, %r13, 4;
	add.s64 	%rd4, %rd1, %rd3;
	mov.b32 	%r14, 0;
	st.global.u32 	[%rd4], %r14;
$L__BB0_4:
	ret;

}


// ===== COMPILED SASS (sm_100) =====

	.target	sm_100

	.elftype	@"ET_EXEC"


//--------------------- .note.nv.tkinfo           --------------------------
	.section	.note.nv.tkinfo,"",@"SHT_NOTE"
	.sectionflags	@"SHF_NOTE_NV_TKINFO"
	.tkinfo
        /*0018*/ 	.word	0x00000002
        /*0030*/ 	.string	""
        /*0030*/ 	.string	"ptxas"
        /*0030*/ 	.string	"Cuda compilation tools, release 13.0, V13.0.88"
        /*0030*/ 	.string	"Build cuda_13.0.r13.0/compiler.36424714_0"
        /*0030*/ 	.string	"-arch sm_100 -m 64 "



//--------------------- .note.nv.cuinfo           --------------------------
	.section	.note.nv.cuinfo,"",@"SHT_NOTE"
	.sectionflags	@"SHF_NOTE_NV_CUINFO"
        /*0018*/ 	.short	0x0002
        /*001a*/ 	.short	0x0064
        /*001c*/ 	.short	0x0082
	.zero		2


//--------------------- .nv.info                  --------------------------
	.section	.nv.info,"",@"SHT_CUDA_INFO"
	.align	4


	//----- nvinfo : EIATTR_REGCOUNT
	.align		4
        /*0000*/ 	.byte	0x04, 0x2f
        /*0002*/ 	.short	(.L_1 - .L_0)
	.align		4
.L_0:
        /*0004*/ 	.word	index@(_Z3eyeiiPf)
        /*0008*/ 	.word	0x0000000c


	//----- nvinfo : EIATTR_FRAME_SIZE
	.align		4
.L_1:
        /*000c*/ 	.byte	0x04, 0x11
        /*000e*/ 	.short	(.L_3 - .L_2)
	.align		4
.L_2:
        /*0010*/ 	.word	index@(_Z3eyeiiPf)
        /*0014*/ 	.word	0x00000000


	//----- nvinfo : EIATTR_MIN_STACK_SIZE
	.align		4
.L_3:
        /*0018*/ 	.byte	0x04, 0x12
        /*001a*/ 	.short	(.L_5 - .L_4)
	.align		4
.L_4:
        /*001c*/ 	.word	index@(_Z3eyeiiPf)
        /*0020*/ 	.word	0x00000000
.L_5:


//--------------------- .nv.compat                --------------------------
	.section	.nv.compat,"",@"SHT_CUDA_COMPAT_INFO"
	.align	4
        /*0000*/ 	.byte	0x02, 0x09, 0x00, 0x00, 0x02, 0x02, 0x01, 0x00, 0x02, 0x05, 0x05, 0x00, 0x03, 0x07, 0x01, 0x01
        /*0010*/ 	.byte	0x02, 0x03, 0x00, 0x00, 0x02, 0x06, 0x01, 0x00, 0x04, 0x0b, 0x08, 0x00, 0x09, 0x00, 0x00, 0x00
        /*0020*/ 	.byte	0x00, 0x00, 0x00, 0x00


//--------------------- .nv.info._Z3eyeiiPf       --------------------------
	.section	.nv.info._Z3eyeiiPf,"",@"SHT_CUDA_INFO"
	.sectionflags	@""
	.align	4


	//----- nvinfo : EIATTR_CUDA_API_VERSION
	.align		4
        /*0000*/ 	.byte	0x04, 0x37
        /*0002*/ 	.short	(.L_7 - .L_6)
.L_6:
        /*0004*/ 	.word	0x00000082


	//----- nvinfo : EIATTR_KPARAM_INFO
	.align		4
.L_7:
        /*0008*/ 	.byte	0x04, 0x17
        /*000a*/ 	.short	(.L_9 - .L_8)
.L_8:
        /*000c*/ 	.word	0x00000000
        /*0010*/ 	.short	0x0002
        /*0012*/ 	.short	0x0008
        /*0014*/ 	.byte	0x00, 0xf5, 0x21, 0x00


	//----- nvinfo : EIATTR_KPARAM_INFO
	.align		4
.L_9:
        /*0018*/ 	.byte	0x04, 0x17
        /*001a*/ 	.short	(.L_11 - .L_10)
.L_10:
        /*001c*/ 	.word	0x00000000
        /*0020*/ 	.short	0x0001
        /*0022*/ 	.short	0x0004
        /*0024*/ 	.byte	0x00, 0xf0, 0x11, 0x00


	//----- nvinfo : EIATTR_KPARAM_INFO
	.align		4
.L_11:
        /*0028*/ 	.byte	0x04, 0x17
        /*002a*/ 	.short	(.L_13 - .L_12)
.L_12:
        /*002c*/ 	.word	0x00000000
        /*0030*/ 	.short	0x0000
        /*0032*/ 	.short	0x0000
        /*0034*/ 	.byte	0x00, 0xf0, 0x11, 0x00


	//----- nvinfo : EIATTR_SPARSE_MMA_MASK
	.align		4
.L_13:
        /*0038*/ 	.byte	0x03, 0x50
        /*003a*/ 	.short	0x0000


	//----- nvinfo : EIATTR_MAXREG_COUNT
	.align		4
        /*003c*/ 	.byte	0x03, 0x1b
        /*003e*/ 	.short	0x00ff


	//----- nvinfo : EIATTR_MERCURY_ISA_VERSION
	.align		4
        /*0040*/ 	.byte	0x03, 0x5f
        /*0042*/ 	.short	0x0101


	//----- nvinfo : EIATTR_VRC_CTA_INIT_COUNT
	.align		4
        /*0044*/ 	.byte	0x02, 0x4a
	.zero		1
	.zero		1


	//----- nvinfo : EIATTR_EXIT_INSTR_OFFSETS
	.align		4
        /*0048*/ 	.byte	0x04, 0x1c
        /*004a*/ 	.short	(.L_15 - .L_14)


	//   ....[0]....
.L_14:
        /*004c*/ 	.word	0x000000c0


	//   ....[1]....
        /*0050*/ 	.word	0x00000140


	//   ....[2]....
        /*0054*/ 	.word	0x00000190


	//----- nvinfo : EIATTR_CBANK_PARAM_SIZE
	.align		4
.L_15:
        /*0058*/ 	.byte	0x03, 0x19
        /*005a*/ 	.short	0x0010


	//----- nvinfo : EIATTR_PARAM_CBANK
	.align		4
        /*005c*/ 	.byte	0x04, 0x0a
        /*005e*/ 	.short	(.L_17 - .L_16)
	.align		4
.L_16:
        /*0060*/ 	.word	index@(.nv.constant0._Z3eyeiiPf)
        /*0064*/ 	.short	0x0380
        /*0066*/ 	.short	0x0010


	//----- nvinfo : EIATTR_SW_WAR
	.align		4
.L_17:
        /*0068*/ 	.byte	0x04, 0x36
        /*006a*/ 	.short	(.L_19 - .L_18)
.L_18:
        /*006c*/ 	.word	0x00000008
.L_19:


//--------------------- .nv.callgraph             --------------------------
	.section	.nv.callgraph,"",@"SHT_CUDA_CALLGRAPH"
	.align	4
	.sectionentsize	8
	.align		4
        /*0000*/ 	.word	0x00000000
	.align		4
        /*0004*/ 	.word	0xffffffff
	.align		4
        /*0008*/ 	.word	0x00000000
	.align		4
        /*000c*/ 	.word	0xfffffffe
	.align		4
        /*0010*/ 	.word	0x00000000
	.align		4
        /*0014*/ 	.word	0xfffffffd
	.align		4
        /*0018*/ 	.word	0x00000000
	.align		4
        /*001c*/ 	.word	0xfffffffc


//--------------------- .text._Z3eyeiiPf          --------------------------
	.section	.text._Z3eyeiiPf,"ax",@progbits
	.align	128
        .global         _Z3eyeiiPf
        .type           _Z3eyeiiPf,@function
        .size           _Z3eyeiiPf,(.L_x_1 - _Z3eyeiiPf)
        .other          _Z3eyeiiPf,@"STO_CUDA_ENTRY STV_DEFAULT"
_Z3eyeiiPf:
.text._Z3eyeiiPf:
[----:B------:R-:W-:Y:S01]  /*0000*/  LDC R1, c[0x0][0x37c] ;  /* 0x0000df00ff017b82 */ /* 0x000fe20000000800 */
[----:B------:R-:W0:Y:S07]  /*0010*/  S2R R2, SR_TID.Y ;  /* 0x0000000000027919 */ /* 0x000e2e0000002200 */
[----:B------:R-:W1:Y:S01]  /*0020*/  LDC R0, c[0x0][0x360] ;  /* 0x0000d800ff007b82 */ /* 0x000e620000000800 */
[----:B------:R-:W2:Y:S01]  /*0030*/  LDCU.64 UR6, c[0x0][0x380] ;  /* 0x00007000ff0677ac */ /* 0x000ea20008000a00 */
[----:B------:R-:W1:Y:S06]  /*0040*/  S2R R3, SR_TID.X ;  /* 0x0000000000037919 */ /* 0x000e6c0000002100 */
[----:B------:R-:W0:Y:S08]  /*0050*/  S2UR UR5, SR_CTAID.Y ;  /* 0x00000000000579c3 */ /* 0x000e300000002600 */
[----:B------:R-:W0:Y:S08]  /*0060*/  LDC R5, c[0x0][0x364] ;  /* 0x0000d900ff057b82 */ /* 0x000e300000000800 */
[----:B------:R-:W1:Y:S01]  /*0070*/  S2UR UR4, SR_CTAID.X ;  /* 0x00000000000479c3 */ /* 0x000e620000002500 */
[----:B0-----:R-:W-:-:S05]  /*0080*/  IMAD R5, R5, UR5, R2 ;  /* 0x0000000505057c24 */ /* 0x001fca000f8e0202 */
[----:B--2---:R-:W-:Y:S01]  /*0090*/  ISETP.GE.AND P0, PT, R5, UR7, PT ;  /* 0x0000000705007c0c */ /* 0x004fe2000bf06270 */
[----:B-1----:R-:W-:-:S05]  /*00a0*/  IMAD R0, R0, UR4, R3 ;  /* 0x0000000400007c24 */ /* 0x002fca000f8e0203 */
[----:B------:R-:W-:-:S13]  /*00b0*/  ISETP.GE.OR P0, PT, R0, UR6, P0 ;  /* 0x0000000600007c0c */ /* 0x000fda0008706670 */
[----:B------:R-:W-:Y:S05]  /*00c0*/  @P0 EXIT ;  /* 0x000000000000094d */ /* 0x000fea0003800000 */
[----:B------:R-:W-:Y:S01]  /*00d0*/  ISETP.NE.AND P0, PT, R0, R5, PT ;  /* 0x000000050000720c */ /* 0x000fe20003f05270 */
[----:B------:R-:W0:-:S12]  /*00e0*/  LDCU.64 UR4, c[0x0][0x358] ;  /* 0x00006b00ff0477ac */ /* 0x000e180008000a00 */
[----:B------:R-:W1:Y:S01]  /*00f0*/  @!P0 LDC.64 R2, c[0x0][0x388] ;  /* 0x0000e200ff028b82 */ /* 0x000e620000000a00 */
[----:B------:R-:W-:Y:S01]  /*0100*/  @!P0 IMAD R7, R0, UR7, R0 ;  /* 0x0000000700078c24 */ /* 0x000fe2000f8e0200 */
[----:B------:R-:W-:-:S03]  /*0110*/  @!P0 MOV R9, 0x3f800000 ;  /* 0x3f80000000098802 */ /* 0x000fc60000000f00 */
[----:B-1----:R-:W-:-:S05]  /*0120*/  @!P0 IMAD.WIDE.U32 R2, R7, 0x4, R2 ;  /* 0x0000000407028825 */ /* 0x002fca00078e0002 */
[----:B0-----:R0:W-:Y:S01]  /*0130*/  @!P0 STG.E desc[UR4][R2.64], R9 ;  /* 0x0000000902008986 */ /* 0x0011e2000c101904 */
[----:B------:R-:W-:Y:S05]  /*0140*/  @!P0 EXIT ;  /* 0x000000000000894d */ /* 0x000fea0003800000 */
[----:B0-----:R-:W0:Y:S01]  /*0150*/  LDC.64 R2, c[0x0][0x388] ;  /* 0x0000e200ff027b82 */ /* 0x001e220000000a00 */
[----:B------:R-:W-:-:S04]  /*0160*/  IMAD R5, R0, UR7, R5 ;  /* 0x0000000700057c24 */ /* 0x000fc8000f8e0205 */
[----:B0-----:R-:W-:-:S05]  /*0170*/  IMAD.WIDE R2, R5, 0x4, R2 ;  /* 0x0000000405027825 */ /* 0x001fca00078e0202 */
[----:B------:R-:W-:Y:S01]  /*0180*/  STG.E desc[UR4][R2.64], RZ ;  /* 0x000000ff02007986 */ /* 0x000fe2000c101904 */
[----:B------:R-:W-:Y:S05]  /*0190*/  EXIT ;  /* 0x000000000000794d */ /* 0x000fea0003800000 */
.L_x_0:
[----:B------:R-:W-:-:S00]  /*01a0*/  BRA `(.L_x_0) ;  /* 0xfffffffc00fc7947 */ /* 0x000fc0000383ffff */
[----:B------:R-:W-:-:S00]  /*01b0*/  NOP ;  /* 0x0000000000007918 */ /* 0x000fc00000000000 */
        /* <DEDUP_REMOVED lines=12> */
.L_x_1:


//--------------------- .nv.shared.reserved.0     --------------------------
	.section	.nv.shared.reserved.0,"aw",@nobits
	.weak		__nv_reservedSMEM_offset_0_alias
	.size		__nv_reservedSMEM_offset_0_alias, 0, 64
	.other		__nv_reservedSMEM_offset_0_alias,@"STO_CUDA_RESERVED_SHARED STV_DEFAULT"
__nv_reservedSMEM_offset_0_alias:
	.zero		0
	.zero		64


//--------------------- .nv.constant0._Z3eyeiiPf  --------------------------
	.section	.nv.constant0._Z3eyeiiPf,"a",@progbits
	.sectionflags	@""
	.align	4
.nv.constant0._Z3eyeiiPf:
	.zero		912


//--------------------- SYMBOLS --------------------------

	.type		.nv.reservedSmem.offset0,@object
	.size		.nv.reservedSmem.offset0,0x4
